//
// Generated by NVIDIA NVVM Compiler
//
// Compiler Build ID: CL-36424714
// Cuda compilation tools, release 13.0, V13.0.88
// Based on NVVM 20.0.0
//

.version 9.0
.target sm_100
.address_size 64

	// .globl	_Z7reduce1PiS_
.extern .shared .align 16 .b8 sdata[];

.visible .entry _Z7reduce1PiS_(
	.param .u64 .ptr .align 1 _Z7reduce1PiS__param_0,
	.param .u64 .ptr .align 1 _Z7reduce1PiS__param_1
)
{
	.reg .pred 	%p<5>;
	.reg .b32 	%r<20>;
	.reg .b64 	%rd<9>;

	ld.param.u64 	%rd2, [_Z7reduce1PiS__param_0];
	ld.param.u64 	%rd1, [_Z7reduce1PiS__param_1];
	cvta.to.global.u64 	%rd3, %rd2;
	mov.u32 	%r1, %tid.x;
	mul.wide.u32 	%rd4, %r1, 4;
	add.s64 	%rd5, %rd3, %rd4;
	ld.global.u32 	%r6, [%rd5];
	shl.b32 	%r7, %r1, 2;
	mov.u32 	%r8, sdata;
	add.s32 	%r2, %r8, %r7;
	st.shared.u32 	[%r2], %r6;
	bar.sync 	0;
	mov.u32 	%r3, %ntid.x;
	setp.lt.u32 	%p1, %r3, 2;
	@%p1 bra 	$L__BB0_5;
	mov.b32 	%r19, 1;
$L__BB0_2:
	shl.b32 	%r5, %r19, 1;
	add.s32 	%r10, %r5, -1;
	and.b32  	%r11, %r10, %r1;
	setp.ne.s32 	%p2, %r11, 0;
	@%p2 bra 	$L__BB0_4;
	shl.b32 	%r12, %r19, 2;
	add.s32 	%r13, %r2, %r12;
	ld.shared.u32 	%r14, [%r13];
	ld.shared.u32 	%r15, [%r2];
	add.s32 	%r16, %r15, %r14;
	st.shared.u32 	[%r2], %r16;
$L__BB0_4:
	bar.sync 	0;
	setp.lt.u32 	%p3, %r5, %r3;
	mov.u32 	%r19, %r5;
	@%p3 bra 	$L__BB0_2;
$L__BB0_5:
	setp.ne.s32 	%p4, %r1, 0;
	@%p4 bra 	$L__BB0_7;
	ld.shared.u32 	%r17, [sdata];
	mov.u32 	%r18, %ctaid.x;
	cvta.to.global.u64 	%rd6, %rd1;
	mul.wide.u32 	%rd7, %r18, 4;
	add.s64 	%rd8, %rd6, %rd7;
	st.global.u32 	[%rd8], %r17;
$L__BB0_7:
	ret;

}
	// .globl	_Z7reduce2PiS_
.visible .entry _Z7reduce2PiS_(
	.param .u64 .ptr .align 1 _Z7reduce2PiS__param_0,
	.param .u64 .ptr .align 1 _Z7reduce2PiS__param_1
)
{
	.reg .pred 	%p<5>;
	.reg .b32 	%r<23>;
	.reg .b64 	%rd<9>;

	ld.param.u64 	%rd2, [_Z7reduce2PiS__param_0];
	ld.param.u64 	%rd1, [_Z7reduce2PiS__param_1];
	cvta.to.global.u64 	%rd3, %rd2;
	mov.u32 	%r1, %tid.x;
	mul.wide.u32 	%rd4, %r1, 4;
	add.s64 	%rd5, %rd3, %rd4;
	ld.global.u32 	%r6, [%rd5];
	shl.b32 	%r7, %r1, 2;
	mov.u32 	%r8, sdata;
	add.s32 	%r9, %r8, %r7;
	st.shared.u32 	[%r9], %r6;
	bar.sync 	0;
	mov.u32 	%r2, %ntid.x;
	setp.lt.u32 	%p1, %r2, 2;
	@%p1 bra 	$L__BB1_5;
	mov.b32 	%r22, 1;
$L__BB1_2:
	shl.b32 	%r4, %r22, 1;
	mul.lo.s32 	%r5, %r4, %r1;
	setp.ge.u32 	%p2, %r5, %r2;
	@%p2 bra 	$L__BB1_4;
	add.s32 	%r11, %r5, %r22;
	shl.b32 	%r12, %r11, 2;
	add.s32 	%r14, %r8, %r12;
	ld.shared.u32 	%r15, [%r14];
	shl.b32 	%r16, %r5, 2;
	add.s32 	%r17, %r8, %r16;
	ld.shared.u32 	%r18, [%r17];
	add.s32 	%r19, %r18, %r15;
	st.shared.u32 	[%r17], %r19;
$L__BB1_4:
	bar.sync 	0;
	setp.lt.u32 	%p3, %r4, %r2;
	mov.u32 	%r22, %r4;
	@%p3 bra 	$L__BB1_2;
$L__BB1_5:
	setp.ne.s32 	%p4, %r1, 0;
	@%p4 bra 	$L__BB1_7;
	ld.shared.u32 	%r20, [sdata];
	mov.u32 	%r21, %ctaid.x;
	cvta.to.global.u64 	%rd6, %rd1;
	mul.wide.u32 	%rd7, %r21, 4;
	add.s64 	%rd8, %rd6, %rd7;
	st.global.u32 	[%rd8], %r20;
$L__BB1_7:
	ret;

}
	// .globl	_Z7reduce3PiS_
.visible .entry _Z7reduce3PiS_(
	.param .u64 .ptr .align 1 _Z7reduce3PiS__param_0,
	.param .u64 .ptr .align 1 _Z7reduce3PiS__param_1
)
{
	.reg .pred 	%p<5>;
	.reg .b32 	%r<17>;
	.reg .b64 	%rd<9>;

	ld.param.u64 	%rd2, [_Z7reduce3PiS__param_0];
	ld.param.u64 	%rd1, [_Z7reduce3PiS__param_1];
	cvta.to.global.u64 	%rd3, %rd2;
	mov.u32 	%r1, %tid.x;
	mul.wide.u32 	%rd4, %r1, 4;
	add.s64 	%rd5, %rd3, %rd4;
	ld.global.u32 	%r6, [%rd5];
	shl.b32 	%r7, %r1, 2;
	mov.u32 	%r8, sdata;
	add.s32 	%r2, %r8, %r7;
	st.shared.u32 	[%r2], %r6;
	bar.sync 	0;
	mov.u32 	%r16, %ntid.x;
	setp.lt.u32 	%p1, %r16, 2;
	@%p1 bra 	$L__BB2_4;
$L__BB2_1:
	shr.u32 	%r5, %r16, 1;
	setp.ge.u32 	%p2, %r1, %r5;
	@%p2 bra 	$L__BB2_3;
	shl.b32 	%r9, %r5, 2;
	add.s32 	%r10, %r2, %r9;
	ld.shared.u32 	%r11, [%r10];
	ld.shared.u32 	%r12, [%r2];
	add.s32 	%r13, %r12, %r11;
	st.shared.u32 	[%r2], %r13;
$L__BB2_3:
	bar.sync 	0;
	setp.gt.u32 	%p3, %r16, 3;
	mov.u32 	%r16, %r5;
	@%p3 bra 	$L__BB2_1;
$L__BB2_4:
	setp.ne.s32 	%p4, %r1, 0;
	@%p4 bra 	$L__BB2_6;
	ld.shared.u32 	%r14, [sdata];
	mov.u32 	%r15, %ctaid.x;
	cvta.to.global.u64 	%rd6, %rd1;
	mul.wide.u32 	%rd7, %r15, 4;
	add.s64 	%rd8, %rd6, %rd7;
	st.global.u32 	[%rd8], %r14;
$L__BB2_6:
	ret;

}
	// .globl	_Z7reduce4PiS_
.visible .entry _Z7reduce4PiS_(
	.param .u64 .ptr .align 1 _Z7reduce4PiS__param_0,
	.param .u64 .ptr .align 1 _Z7reduce4PiS__param_1
)
{
	.reg .pred 	%p<5>;
	.reg .b32 	%r<23>;
	.reg .b64 	%rd<11>;

	ld.param.u64 	%rd2, [_Z7reduce4PiS__param_0];
	ld.param.u64 	%rd1, [_Z7reduce4PiS__param_1];
	cvta.to.global.u64 	%rd3, %rd2;
	mov.u32 	%r1, %tid.x;
	mov.u32 	%r2, %ctaid.x;
	mov.u32 	%r22, %ntid.x;
	mul.lo.s32 	%r7, %r2, %r22;
	shl.b32 	%r8, %r7, 1;
	add.s32 	%r9, %r8, %r1;
	mul.wide.u32 	%rd4, %r9, 4;
	add.s64 	%rd5, %rd3, %rd4;
	ld.global.u32 	%r10, [%rd5];
	add.s32 	%r11, %r9, %r22;
	mul.wide.u32 	%rd6, %r11, 4;
	add.s64 	%rd7, %rd3, %rd6;
	ld.global.u32 	%r12, [%rd7];
	add.s32 	%r13, %r12, %r10;
	shl.b32 	%r14, %r1, 2;
	mov.u32 	%r15, sdata;
	add.s32 	%r4, %r15, %r14;
	st.shared.u32 	[%r4], %r13;
	bar.sync 	0;
	setp.lt.u32 	%p1, %r22, 2;
	@%p1 bra 	$L__BB3_4;
$L__BB3_1:
	shr.u32 	%r6, %r22, 1;
	setp.ge.u32 	%p2, %r1, %r6;
	@%p2 bra 	$L__BB3_3;
	shl.b32 	%r16, %r6, 2;
	add.s32 	%r17, %r4, %r16;
	ld.shared.u32 	%r18, [%r17];
	ld.shared.u32 	%r19, [%r4];
	add.s32 	%r20, %r19, %r18;
	st.shared.u32 	[%r4], %r20;
$L__BB3_3:
	bar.sync 	0;
	setp.gt.u32 	%p3, %r22, 3;
	mov.u32 	%r22, %r6;
	@%p3 bra 	$L__BB3_1;
$L__BB3_4:
	setp.ne.s32 	%p4, %r1, 0;
	@%p4 bra 	$L__BB3_6;
	ld.shared.u32 	%r21, [sdata];
	cvta.to.global.u64 	%rd8, %rd1;
	mul.wide.u32 	%rd9, %r2, 4;
	add.s64 	%rd10, %rd8, %rd9;
	st.global.u32 	[%rd10], %r21;
$L__BB3_6:
	ret;

}
	// .globl	_Z7reduce5PiS_
.visible .entry _Z7reduce5PiS_(
	.param .u64 .ptr .align 1 _Z7reduce5PiS__param_0,
	.param .u64 .ptr .align 1 _Z7reduce5PiS__param_1
)
{
	.reg .pred 	%p<6>;
	.reg .b32 	%r<41>;
	.reg .b64 	%rd<11>;

	ld.param.u64 	%rd2, [_Z7reduce5PiS__param_0];
	ld.param.u64 	%rd1, [_Z7reduce5PiS__param_1];
	cvta.to.global.u64 	%rd3, %rd2;
	mov.u32 	%r1, %tid.x;
	mov.u32 	%r2, %ctaid.x;
	mov.u32 	%r40, %ntid.x;
	mul.lo.s32 	%r7, %r2, %r40;
	shl.b32 	%r8, %r7, 1;
	add.s32 	%r9, %r8, %r1;
	mul.wide.u32 	%rd4, %r9, 4;
	add.s64 	%rd5, %rd3, %rd4;
	ld.global.u32 	%r10, [%rd5];
	add.s32 	%r11, %r9, %r40;
	mul.wide.u32 	%rd6, %r11, 4;
	add.s64 	%rd7, %rd3, %rd6;
	ld.global.u32 	%r12, [%rd7];
	add.s32 	%r13, %r12, %r10;
	shl.b32 	%r14, %r1, 2;
	mov.u32 	%r15, sdata;
	add.s32 	%r4, %r15, %r14;
	st.shared.u32 	[%r4], %r13;
	bar.sync 	0;
	setp.lt.u32 	%p1, %r40, 66;
	@%p1 bra 	$L__BB4_4;
$L__BB4_1:
	shr.u32 	%r6, %r40, 1;
	setp.ge.u32 	%p2, %r1, %r6;
	@%p2 bra 	$L__BB4_3;
	shl.b32 	%r16, %r6, 2;
	add.s32 	%r17, %r4, %r16;
	ld.shared.u32 	%r18, [%r17];
	ld.shared.u32 	%r19, [%r4];
	add.s32 	%r20, %r19, %r18;
	st.shared.u32 	[%r4], %r20;
$L__BB4_3:
	bar.sync 	0;
	setp.gt.u32 	%p3, %r40, 131;
	mov.u32 	%r40, %r6;
	@%p3 bra 	$L__BB4_1;
$L__BB4_4:
	setp.gt.u32 	%p4, %r1, 31;
	@%p4 bra 	$L__BB4_7;
	ld.volatile.shared.u32 	%r21, [%r4+128];
	ld.volatile.shared.u32 	%r22, [%r4];
	add.s32 	%r23, %r22, %r21;
	st.volatile.shared.u32 	[%r4], %r23;
	ld.volatile.shared.u32 	%r24, [%r4+64];
	ld.volatile.shared.u32 	%r25, [%r4];
	add.s32 	%r26, %r25, %r24;
	st.volatile.shared.u32 	[%r4], %r26;
	ld.volatile.shared.u32 	%r27, [%r4+32];
	ld.volatile.shared.u32 	%r28, [%r4];
	add.s32 	%r29, %r28, %r27;
	st.volatile.shared.u32 	[%r4], %r29;
	ld.volatile.shared.u32 	%r30, [%r4+16];
	ld.volatile.shared.u32 	%r31, [%r4];
	add.s32 	%r32, %r31, %r30;
	st.volatile.shared.u32 	[%r4], %r32;
	ld.volatile.shared.u32 	%r33, [%r4+8];
	ld.volatile.shared.u32 	%r34, [%r4];
	add.s32 	%r35, %r34, %r33;
	st.volatile.shared.u32 	[%r4], %r35;
	ld.volatile.shared.u32 	%r36, [%r4+4];
	ld.volatile.shared.u32 	%r37, [%r4];
	add.s32 	%r38, %r37, %r36;
	st.volatile.shared.u32 	[%r4], %r38;
	setp.ne.s32 	%p5, %r1, 0;
	@%p5 bra 	$L__BB4_7;
	ld.shared.u32 	%r39, [sdata];
	cvta.to.global.u64 	%rd8, %rd1;
	mul.wide.u32 	%rd9, %r2, 4;
	add.s64 	%rd10, %rd8, %rd9;
	st.global.u32 	[%rd10], %r39;
$L__BB4_7:
	ret;

}


// ===== COMPILED SASS (sm_100) =====

	.target	sm_100

	.elftype	@"ET_EXEC"


//--------------------- .note.nv.tkinfo           --------------------------
	.section	.note.nv.tkinfo,"",@"SHT_NOTE"
	.sectionflags	@"SHF_NOTE_NV_TKINFO"
	.tkinfo
        /*0018*/ 	.word	0x00000002
        /*0030*/ 	.string	""
        /*0030*/ 	.string	"ptxas"
        /*0030*/ 	.string	"Cuda compilation tools, release 13.0, V13.0.88"
        /*0030*/ 	.string	"Build cuda_13.0.r13.0/compiler.36424714_0"
        /*0030*/ 	.string	"-arch sm_100 -m 64 "



//--------------------- .note.nv.cuinfo           --------------------------
	.section	.note.nv.cuinfo,"",@"SHT_NOTE"
	.sectionflags	@"SHF_NOTE_NV_CUINFO"
        /*0018*/ 	.short	0x0002
        /*001a*/ 	.short	0x0064
        /*001c*/ 	.short	0x0082
	.zero		2


//--------------------- .nv.info                  --------------------------
	.section	.nv.info,"",@"SHT_CUDA_INFO"
	.align	4


	//----- nvinfo : EIATTR_REGCOUNT
	.align		4
        /*0000*/ 	.byte	0x04, 0x2f
        /*0002*/ 	.short	(.L_1 - .L_0)
	.align		4
.L_0:
        /*0004*/ 	.word	index@(_Z7reduce1PiS_)
        /*0008*/ 	.word	0x0000000a


	//----- nvinfo : EIATTR_FRAME_SIZE
	.align		4
.L_1:
        /*000c*/ 	.byte	0x04, 0x11
        /*000e*/ 	.short	(.L_3 - .L_2)
	.align		4
.L_2:
        /*0010*/ 	.word	index@(_Z7reduce1PiS_)
        /*0014*/ 	.word	0x00000000


	//----- nvinfo : EIATTR_REGCOUNT
	.align		4
.L_3:
        /*0018*/ 	.byte	0x04, 0x2f
        /*001a*/ 	.short	(.L_5 - .L_4)
	.align		4
.L_4:
        /*001c*/ 	.word	index@(_Z7reduce2PiS_)
        /*0020*/ 	.word	0x0000000a


	//----- nvinfo : EIATTR_FRAME_SIZE
	.align		4
.L_5:
        /*0024*/ 	.byte	0x04, 0x11
        /*0026*/ 	.short	(.L_7 - .L_6)
	.align		4
.L_6:
        /*0028*/ 	.word	index@(_Z7reduce2PiS_)
        /*002c*/ 	.word	0x00000000


	//----- nvinfo : EIATTR_REGCOUNT
	.align		4
.L_7:
        /*0030*/ 	.byte	0x04, 0x2f
        /*0032*/ 	.short	(.L_9 - .L_8)
	.align		4
.L_8:
        /*0034*/ 	.word	index@(_Z7reduce3PiS_)
        /*0038*/ 	.word	0x0000000a


	//----- nvinfo : EIATTR_FRAME_SIZE
	.align		4
.L_9:
        /*003c*/ 	.byte	0x04, 0x11
        /*003e*/ 	.short	(.L_11 - .L_10)
	.align		4
.L_10:
        /*0040*/ 	.word	index@(_Z7reduce3PiS_)
        /*0044*/ 	.word	0x00000000


	//----- nvinfo : EIATTR_REGCOUNT
	.align		4
.L_11:
        /*0048*/ 	.byte	0x04, 0x2f
        /*004a*/ 	.short	(.L_13 - .L_12)
	.align		4
.L_12:
        /*004c*/ 	.word	index@(_Z7reduce4PiS_)
        /*0050*/ 	.word	0x0000000e


	//----- nvinfo : EIATTR_FRAME_SIZE
	.align		4
.L_13:
        /*0054*/ 	.byte	0x04, 0x11
        /*0056*/ 	.short	(.L_15 - .L_14)
	.align		4
.L_14:
        /*0058*/ 	.word	index@(_Z7reduce4PiS_)
        /*005c*/ 	.word	0x00000000


	//----- nvinfo : EIATTR_REGCOUNT
	.align		4
.L_15:
        /*0060*/ 	.byte	0x04, 0x2f
        /*0062*/ 	.short	(.L_17 - .L_16)
	.align		4
.L_16:
        /*0064*/ 	.word	index@(_Z7reduce5PiS_)
        /*0068*/ 	.word	0x0000000d


	//----- nvinfo : EIATTR_FRAME_SIZE
	.align		4
.L_17:
        /*006c*/ 	.byte	0x04, 0x11
        /*006e*/ 	.short	(.L_19 - .L_18)
	.align		4
.L_18:
        /*0070*/ 	.word	index@(_Z7reduce5PiS_)
        /*0074*/ 	.word	0x00000000


	//----- nvinfo : EIATTR_MIN_STACK_SIZE
	.align		4
.L_19:
        /*0078*/ 	.byte	0x04, 0x12
        /*007a*/ 	.short	(.L_21 - .L_20)
	.align		4
.L_20:
        /*007c*/ 	.word	index@(_Z7reduce5PiS_)
        /*0080*/ 	.word	0x00000000


	//----- nvinfo : EIATTR_MIN_STACK_SIZE
	.align		4
.L_21:
        /*0084*/ 	.byte	0x04, 0x12
        /*0086*/ 	.short	(.L_23 - .L_22)
	.align		4
.L_22:
        /*0088*/ 	.word	index@(_Z7reduce4PiS_)
        /*008c*/ 	.word	0x00000000


	//----- nvinfo : EIATTR_MIN_STACK_SIZE
	.align		4
.L_23:
        /*0090*/ 	.byte	0x04, 0x12
        /*0092*/ 	.short	(.L_25 - .L_24)
	.align		4
.L_24:
        /*0094*/ 	.word	index@(_Z7reduce3PiS_)
        /*0098*/ 	.word	0x00000000


	//----- nvinfo : EIATTR_MIN_STACK_SIZE
	.align		4
.L_25:
        /*009c*/ 	.byte	0x04, 0x12
        /*009e*/ 	.short	(.L_27 - .L_26)
	.align		4
.L_26:
        /*00a0*/ 	.word	index@(_Z7reduce2PiS_)
        /*00a4*/ 	.word	0x00000000


	//----- nvinfo : EIATTR_MIN_STACK_SIZE
	.align		4
.L_27:
        /*00a8*/ 	.byte	0x04, 0x12
        /*00aa*/ 	.short	(.L_29 - .L_28)
	.align		4
.L_28:
        /*00ac*/ 	.word	index@(_Z7reduce1PiS_)
        /*00b0*/ 	.word	0x00000000
.L_29:


//--------------------- .nv.compat                --------------------------
	.section	.nv.compat,"",@"SHT_CUDA_COMPAT_INFO"
	.align	4
        /*0000*/ 	.byte	0x02, 0x09, 0x00, 0x00, 0x02, 0x02, 0x01, 0x00, 0x02, 0x05, 0x05, 0x00, 0x03, 0x07, 0x01, 0x01
        /*0010*/ 	.byte	0x02, 0x03, 0x00, 0x00, 0x02, 0x06, 0x01, 0x00, 0x04, 0x0b, 0x08, 0x00, 0x09, 0x00, 0x00, 0x00
        /*0020*/ 	.byte	0x00, 0x00, 0x00, 0x00


//--------------------- .nv.info._Z7reduce5PiS_   --------------------------
	.section	.nv.info._Z7reduce5PiS_,"",@"SHT_CUDA_INFO"
	.sectionflags	@""
	.align	4


	//----- nvinfo : EIATTR_CUDA_API_VERSION
	.align		4
        /*0000*/ 	.byte	0x04, 0x37
        /*0002*/ 	.short	(.L_31 - .L_30)
.L_30:
        /*0004*/ 	.word	0x00000082


	//----- nvinfo : EIATTR_KPARAM_INFO
	.align		4
.L_31:
        /*0008*/ 	.byte	0x04, 0x17
        /*000a*/ 	.short	(.L_33 - .L_32)
.L_32:
        /*000c*/ 	.word	0x00000000
        /*0010*/ 	.short	0x0001
        /*0012*/ 	.short	0x0008
        /*0014*/ 	.byte	0x00, 0xf5, 0x21, 0x00


	//----- nvinfo : EIATTR_KPARAM_INFO
	.align		4
.L_33:
        /*0018*/ 	.byte	0x04, 0x17
        /*001a*/ 	.short	(.L_35 - .L_34)
.L_34:
        /*001c*/ 	.word	0x00000000
        /*0020*/ 	.short	0x0000
        /*0022*/ 	.short	0x0000
        /*0024*/ 	.byte	0x00, 0xf5, 0x21, 0x00


	//----- nvinfo : EIATTR_SPARSE_MMA_MASK
	.align		4
.L_35:
        /*0028*/ 	.byte	0x03, 0x50
        /*002a*/ 	.short	0x0000


	//----- nvinfo : EIATTR_MAXREG_COUNT
	.align		4
        /*002c*/ 	.byte	0x03, 0x1b
        /*002e*/ 	.short	0x00ff


	//----- nvinfo : EIATTR_NUM_BARRIERS
	.align		4
        /*0030*/ 	.byte	0x02, 0x4c
        /*0032*/ 	.byte	0x01
	.zero		1


	//----- nvinfo : EIATTR_MERCURY_ISA_VERSION
	.align		4
        /*0034*/ 	.byte	0x03, 0x5f
        /*0036*/ 	.short	0x0101


	//----- nvinfo : EIATTR_VRC_CTA_INIT_COUNT
	.align		4
        /*0038*/ 	.byte	0x02, 0x4a
	.zero		1
	.zero		1


	//----- nvinfo : EIATTR_EXIT_INSTR_OFFSETS
	.align		4
        /*003c*/ 	.byte	0x04, 0x1c
        /*003e*/ 	.short	(.L_37 - .L_36)


	//   ....[0]....
.L_36:
        /*0040*/ 	.word	0x00000230


	//   ....[1]....
        /*0044*/ 	.word	0x000003d0


	//   ....[2]....
        /*0048*/ 	.word	0x00000450


	//----- nvinfo : EIATTR_CBANK_PARAM_SIZE
	.align		4
.L_37:
        /*004c*/ 	.byte	0x03, 0x19
        /*004e*/ 	.short	0x0010


	//----- nvinfo : EIATTR_PARAM_CBANK
	.align		4
        /*0050*/ 	.byte	0x04, 0x0a
        /*0052*/ 	.short	(.L_39 - .L_38)
	.align		4
.L_38:
        /*0054*/ 	.word	index@(.nv.constant0._Z7reduce5PiS_)
        /*0058*/ 	.short	0x0380
        /*005a*/ 	.short	0x0010


	//----- nvinfo : EIATTR_SW_WAR
	.align		4
.L_39:
        /*005c*/ 	.byte	0x04, 0x36
        /*005e*/ 	.short	(.L_41 - .L_40)
.L_40:
        /*0060*/ 	.word	0x00000008
.L_41:


//--------------------- .nv.info._Z7reduce4PiS_   --------------------------
	.section	.nv.info._Z7reduce4PiS_,"",@"SHT_CUDA_INFO"
	.sectionflags	@""
	.align	4


	//----- nvinfo : EIATTR_CUDA_API_VERSION
	.align		4
        /*0000*/ 	.byte	0x04, 0x37
        /*0002*/ 	.short	(.L_43 - .L_42)
.L_42:
        /*0004*/ 	.word	0x00000082


	//----- nvinfo : EIATTR_KPARAM_INFO
	.align		4
.L_43:
        /*0008*/ 	.byte	0x04, 0x17
        /*000a*/ 	.short	(.L_45 - .L_44)
.L_44:
        /*000c*/ 	.word	0x00000000
        /*0010*/ 	.short	0x0001
        /*0012*/ 	.short	0x0008
        /*0014*/ 	.byte	0x00, 0xf5, 0x21, 0x00


	//----- nvinfo : EIATTR_KPARAM_INFO
	.align		4
.L_45:
        /*0018*/ 	.byte	0x04, 0x17
        /*001a*/ 	.short	(.L_47 - .L_46)
.L_46:
        /*001c*/ 	.word	0x00000000
        /*0020*/ 	.short	0x0000
        /*0022*/ 	.short	0x0000
        /*0024*/ 	.byte	0x00, 0xf5, 0x21, 0x00


	//----- nvinfo : EIATTR_SPARSE_MMA_MASK
	.align		4
.L_47:
        /*0028*/ 	.byte	0x03, 0x50
        /*002a*/ 	.short	0x0000


	//----- nvinfo : EIATTR_MAXREG_COUNT
	.align		4
        /*002c*/ 	.byte	0x03, 0x1b
        /*002e*/ 	.short	0x00ff


	//----- nvinfo : EIATTR_NUM_BARRIERS
	.align		4
        /*0030*/ 	.byte	0x02, 0x4c
        /*0032*/ 	.byte	0x01
	.zero		1


	//----- nvinfo : EIATTR_MERCURY_ISA_VERSION
	.align		4
        /*0034*/ 	.byte	0x03, 0x5f
        /*0036*/ 	.short	0x0101


	//----- nvinfo : EIATTR_VRC_CTA_INIT_COUNT
	.align		4
        /*0038*/ 	.byte	0x02, 0x4a
	.zero		1
	.zero		1


	//----- nvinfo : EIATTR_EXIT_INSTR_OFFSETS
	.align		4
        /*003c*/ 	.byte	0x04, 0x1c
        /*003e*/ 	.short	(.L_49 - .L_48)


	//   ....[0]....
.L_48:
        /*0040*/ 	.word	0x00000230


	//   ....[1]....
        /*0044*/ 	.word	0x000002b0


	//----- nvinfo : EIATTR_CBANK_PARAM_SIZE
	.align		4
.L_49:
        /*0048*/ 	.byte	0x03, 0x19
        /*004a*/ 	.short	0x0010


	//----- nvinfo : EIATTR_PARAM_CBANK
	.align		4
        /*004c*/ 	.byte	0x04, 0x0a
        /*004e*/ 	.short	(.L_51 - .L_50)
	.align		4
.L_50:
        /*0050*/ 	.word	index@(.nv.constant0._Z7reduce4PiS_)
        /*0054*/ 	.short	0x0380
        /*0056*/ 	.short	0x0010


	//----- nvinfo : EIATTR_SW_WAR
	.align		4
.L_51:
        /*0058*/ 	.byte	0x04, 0x36
        /*005a*/ 	.short	(.L_53 - .L_52)
.L_52:
        /*005c*/ 	.word	0x00000008
.L_53:


//--------------------- .nv.info._Z7reduce3PiS_   --------------------------
	.section	.nv.info._Z7reduce3PiS_,"",@"SHT_CUDA_INFO"
	.sectionflags	@""
	.align	4


	//----- nvinfo : EIATTR_CUDA_API_VERSION
	.align		4
        /*0000*/ 	.byte	0x04, 0x37
        /*0002*/ 	.short	(.L_55 - .L_54)
.L_54:
        /*0004*/ 	.word	0x00000082


	//----- nvinfo : EIATTR_KPARAM_INFO
	.align		4
.L_55:
        /*0008*/ 	.byte	0x04, 0x17
        /*000a*/ 	.short	(.L_57 - .L_56)
.L_56:
        /*000c*/ 	.word	0x00000000
        /*0010*/ 	.short	0x0001
        /*0012*/ 	.short	0x0008
        /*0014*/ 	.byte	0x00, 0xf5, 0x21, 0x00


	//----- nvinfo : EIATTR_KPARAM_INFO
	.align		4
.L_57:
        /*0018*/ 	.byte	0x04, 0x17
        /*001a*/ 	.short	(.L_59 - .L_58)
.L_58:
        /*001c*/ 	.word	0x00000000
        /*0020*/ 	.short	0x0000
        /*0022*/ 	.short	0x0000
        /*0024*/ 	.byte	0x00, 0xf5, 0x21, 0x00


	//----- nvinfo : EIATTR_SPARSE_MMA_MASK
	.align		4
.L_59:
        /*0028*/ 	.byte	0x03, 0x50
        /*002a*/ 	.short	0x0000


	//----- nvinfo : EIATTR_MAXREG_COUNT
	.align		4
        /*002c*/ 	.byte	0x03, 0x1b
        /*002e*/ 	.short	0x00ff


	//----- nvinfo : EIATTR_NUM_BARRIERS
	.align		4
        /*0030*/ 	.byte	0x02, 0x4c
        /*0032*/ 	.byte	0x01
	.zero		1


	//----- nvinfo : EIATTR_MERCURY_ISA_VERSION
	.align		4
        /*0034*/ 	.byte	0x03, 0x5f
        /*0036*/ 	.short	0x0101


	//----- nvinfo : EIATTR_VRC_CTA_INIT_COUNT
	.align		4
        /*0038*/ 	.byte	0x02, 0x4a
	.zero		1
	.zero		1


	//----- nvinfo : EIATTR_EXIT_INSTR_OFFSETS
	.align		4
        /*003c*/ 	.byte	0x04, 0x1c
        /*003e*/ 	.short	(.L_61 - .L_60)


	//   ....[0]....
.L_60:
        /*0040*/ 	.word	0x000001c0


	//   ....[1]....
        /*0044*/ 	.word	0x00000250


	//----- nvinfo : EIATTR_CBANK_PARAM_SIZE
	.align		4
.L_61:
        /*0048*/ 	.byte	0x03, 0x19
        /*004a*/ 	.short	0x0010


	//----- nvinfo : EIATTR_PARAM_CBANK
	.align		4
        /*004c*/ 	.byte	0x04, 0x0a
        /*004e*/ 	.short	(.L_63 - .L_62)
	.align		4
.L_62:
        /*0050*/ 	.word	index@(.nv.constant0._Z7reduce3PiS_)
        /*0054*/ 	.short	0x0380
        /*0056*/ 	.short	0x0010


	//----- nvinfo : EIATTR_SW_WAR
	.align		4
.L_63:
        /*0058*/ 	.byte	0x04, 0x36
        /*005a*/ 	.short	(.L_65 - .L_64)
.L_64:
        /*005c*/ 	.word	0x00000008
.L_65:


//--------------------- .nv.info._Z7reduce2PiS_   --------------------------
	.section	.nv.info._Z7reduce2PiS_,"",@"SHT_CUDA_INFO"
	.sectionflags	@""
	.align	4


	//----- nvinfo : EIATTR_CUDA_API_VERSION
	.align		4
        /*0000*/ 	.byte	0x04, 0x37
        /*0002*/ 	.short	(.L_67 - .L_66)
.L_66:
        /*0004*/ 	.word	0x00000082


	//----- nvinfo : EIATTR_KPARAM_INFO
	.align		4
.L_67:
        /*0008*/ 	.byte	0x04, 0x17
        /*000a*/ 	.short	(.L_69 - .L_68)
.L_68:
        /*000c*/ 	.word	0x00000000
        /*0010*/ 	.short	0x0001
        /*0012*/ 	.short	0x0008
        /*0014*/ 	.byte	0x00, 0xf5, 0x21, 0x00


	//----- nvinfo : EIATTR_KPARAM_INFO
	.align		4
.L_69:
        /*0018*/ 	.byte	0x04, 0x17
        /*001a*/ 	.short	(.L_71 - .L_70)
.L_70:
        /*001c*/ 	.word	0x00000000
        /*0020*/ 	.short	0x0000
        /*0022*/ 	.short	0x0000
        /*0024*/ 	.byte	0x00, 0xf5, 0x21, 0x00


	//----- nvinfo : EIATTR_SPARSE_MMA_MASK
	.align		4
.L_71:
        /*0028*/ 	.byte	0x03, 0x50
        /*002a*/ 	.short	0x0000


	//----- nvinfo : EIATTR_MAXREG_COUNT
	.align		4
        /*002c*/ 	.byte	0x03, 0x1b
        /*002e*/ 	.short	0x00ff


	//----- nvinfo : EIATTR_NUM_BARRIERS
	.align		4
        /*0030*/ 	.byte	0x02, 0x4c
        /*0032*/ 	.byte	0x01
	.zero		1


	//----- nvinfo : EIATTR_MERCURY_ISA_VERSION
	.align		4
        /*0034*/ 	.byte	0x03, 0x5f
        /*0036*/ 	.short	0x0101


	//----- nvinfo : EIATTR_VRC_CTA_INIT_COUNT
	.align		4
        /*0038*/ 	.byte	0x02, 0x4a
	.zero		1
	.zero		1


	//----- nvinfo : EIATTR_EXIT_INSTR_OFFSETS
	.align		4
        /*003c*/ 	.byte	0x04, 0x1c
        /*003e*/ 	.short	(.L_73 - .L_72)


	//   ....[0]....
.L_72:
        /*0040*/ 	.word	0x000001f0


	//   ....[1]....
        /*0044*/ 	.word	0x00000280


	//----- nvinfo : EIATTR_CBANK_PARAM_SIZE
	.align		4
.L_73:
        /*0048*/ 	.byte	0x03, 0x19
        /*004a*/ 	.short	0x0010


	//----- nvinfo : EIATTR_PARAM_CBANK
	.align		4
        /*004c*/ 	.byte	0x04, 0x0a
        /*004e*/ 	.short	(.L_75 - .L_74)
	.align		4
.L_74:
        /*0050*/ 	.word	index@(.nv.constant0._Z7reduce2PiS_)
        /*0054*/ 	.short	0x0380
        /*0056*/ 	.short	0x0010


	//----- nvinfo : EIATTR_SW_WAR
	.align		4
.L_75:
        /*0058*/ 	.byte	0x04, 0x36
        /*005a*/ 	.short	(.L_77 - .L_76)
.L_76:
        /*005c*/ 	.word	0x00000008
.L_77:


//--------------------- .nv.info._Z7reduce1PiS_   --------------------------
	.section	.nv.info._Z7reduce1PiS_,"",@"SHT_CUDA_INFO"
	.sectionflags	@""
	.align	4


	//----- nvinfo : EIATTR_CUDA_API_VERSION
	.align		4
        /*0000*/ 	.byte	0x04, 0x37
        /*0002*/ 	.short	(.L_79 - .L_78)
.L_78:
        /*0004*/ 	.word	0x00000082


	//----- nvinfo : EIATTR_KPARAM_INFO
	.align		4
.L_79:
        /*0008*/ 	.byte	0x04, 0x17
        /*000a*/ 	.short	(.L_81 - .L_80)
.L_80:
        /*000c*/ 	.word	0x00000000
        /*0010*/ 	.short	0x0001
        /*0012*/ 	.short	0x0008
        /*0014*/ 	.byte	0x00, 0xf5, 0x21, 0x00


	//----- nvinfo : EIATTR_KPARAM_INFO
	.align		4
.L_81:
        /*0018*/ 	.byte	0x04, 0x17
        /*001a*/ 	.short	(.L_83 - .L_82)
.L_82:
        /*001c*/ 	.word	0x00000000
        /*0020*/ 	.short	0x0000
        /*0022*/ 	.short	0x0000
        /*0024*/ 	.byte	0x00, 0xf5, 0x21, 0x00


	//----- nvinfo : EIATTR_SPARSE_MMA_MASK
	.align		4
.L_83:
        /*0028*/ 	.byte	0x03, 0x50
        /*002a*/ 	.short	0x0000


	//----- nvinfo : EIATTR_MAXREG_COUNT
	.align		4
        /*002c*/ 	.byte	0x03, 0x1b
        /*002e*/ 	.short	0x00ff


	//----- nvinfo : EIATTR_NUM_BARRIERS
	.align		4
        /*0030*/ 	.byte	0x02, 0x4c
        /*0032*/ 	.byte	0x01
	.zero		1


	//----- nvinfo : EIATTR_MERCURY_ISA_VERSION
	.align		4
        /*0034*/ 	.byte	0x03, 0x5f
        /*0036*/ 	.short	0x0101


	//----- nvinfo : EIATTR_VRC_CTA_INIT_COUNT
	.align		4
        /*0038*/ 	.byte	0x02, 0x4a
	.zero		1
	.zero		1


	//----- nvinfo : EIATTR_EXIT_INSTR_OFFSETS
	.align		4
        /*003c*/ 	.byte	0x04, 0x1c
        /*003e*/ 	.short	(.L_85 - .L_84)


	//   ....[0]....
.L_84:
        /*0040*/ 	.word	0x000001d0


	//   ....[1]....
        /*0044*/ 	.word	0x00000260


	//----- nvinfo : EIATTR_CBANK_PARAM_SIZE
	.align		4
.L_85:
        /*0048*/ 	.byte	0x03, 0x19
        /*004a*/ 	.short	0x0010


	//----- nvinfo : EIATTR_PARAM_CBANK
	.align		4
        /*004c*/ 	.byte	0x04, 0x0a
        /*004e*/ 	.short	(.L_87 - .L_86)
	.align		4
.L_86:
        /*0050*/ 	.word	index@(.nv.constant0._Z7reduce1PiS_)
        /*0054*/ 	.short	0x0380
        /*0056*/ 	.short	0x0010


	//----- nvinfo : EIATTR_SW_WAR
	.align		4
.L_87:
        /*0058*/ 	.byte	0x04, 0x36
        /*005a*/ 	.short	(.L_89 - .L_88)
.L_88:
        /*005c*/ 	.word	0x00000008
.L_89:


//--------------------- .nv.callgraph             --------------------------
	.section	.nv.callgraph,"",@"SHT_CUDA_CALLGRAPH"
	.align	4
	.sectionentsize	8
	.align		4
        /*0000*/ 	.word	0x00000000
	.align		4
        /*0004*/ 	.word	0xffffffff
	.align		4
        /*0008*/ 	.word	0x00000000
	.align		4
        /*000c*/ 	.word	0xfffffffe
	.align		4
        /*0010*/ 	.word	0x00000000
	.align		4
        /*0014*/ 	.word	0xfffffffd
	.align		4
        /*0018*/ 	.word	0x00000000
	.align		4
        /*001c*/ 	.word	0xfffffffc


//--------------------- .text._Z7reduce5PiS_      --------------------------
	.section	.text._Z7reduce5PiS_,"ax",@progbits
	.align	128
        .global         _Z7reduce5PiS_
        .type           _Z7reduce5PiS_,@function
        .size           _Z7reduce5PiS_,(.L_x_15 - _Z7reduce5PiS_)
        .other          _Z7reduce5PiS_,@"STO_CUDA_ENTRY STV_DEFAULT"
_Z7reduce5PiS_:
.text._Z7reduce5PiS_:
[----:B------:R-:W-:Y:S01]  /*0000*/  LDC R1, c[0x0][0x37c] ;  /* 0x0000df00ff017b82 */ /* 0x000fe20000000800 */
[----:B------:R-:W0:Y:S01]  /*0010*/  S2R R0, SR_CTAID.X ;  /* 0x0000000000007919 */ /* 0x000e220000002500 */
[----:B------:R-:W0:Y:S06]  /*0020*/  LDCU UR8, c[0x0][0x360] ;  /* 0x00006c00ff0877ac */ /* 0x000e2c0008000800 */
[----:B------:R-:W1:Y:S01]  /*0030*/  LDC.64 R6, c[0x0][0x380] ;  /* 0x0000e000ff067b82 */ /* 0x000e620000000a00 */
[----:B------:R-:W2:Y:S01]  /*0040*/  S2R R2, SR_TID.X ;  /* 0x0000000000027919 */ /* 0x000ea20000002100 */
[----:B------:R-:W3:Y:S01]  /*0050*/  LDCU.64 UR6, c[0x0][0x358] ;  /* 0x00006b00ff0677ac */ /* 0x000ee20008000a00 */
[----:B0-----:R-:W-:-:S04]  /*0060*/  IMAD R3, R0, UR8, RZ ;  /* 0x0000000800037c24 */ /* 0x001fc8000f8e02ff */
[----:B--2---:R-:W-:-:S04]  /*0070*/  IMAD R3, R3, 0x2, R2 ;  /* 0x0000000203037824 */ /* 0x004fc800078e0202 */
[C---:B-1----:R-:W-:Y:S01]  /*0080*/  IMAD.WIDE.U32 R4, R3.reuse, 0x4, R6 ;  /* 0x0000000403047825 */ /* 0x042fe200078e0006 */
[----:B------:R-:W-:-:S05]  /*0090*/  IADD3 R9, PT, PT, R3, UR8, RZ ;  /* 0x0000000803097c10 */ /* 0x000fca000fffe0ff */
[----:B------:R-:W-:Y:S01]  /*00a0*/  IMAD.WIDE.U32 R6, R9, 0x4, R6 ;  /* 0x0000000409067825 */ /* 0x000fe200078e0006 */
[----:B---3--:R-:W2:Y:S05]  /*00b0*/  LDG.E R4, desc[UR6][R4.64] ;  /* 0x0000000604047981 */ /* 0x008eaa000c1e1900 */
[----:B------:R-:W2:Y:S01]  /*00c0*/  LDG.E R7, desc[UR6][R6.64] ;  /* 0x0000000606077981 */ /* 0x000ea2000c1e1900 */
[----:B------:R-:W0:Y:S01]  /*00d0*/  S2UR UR5, SR_CgaCtaId ;  /* 0x00000000000579c3 */ /* 0x000e220000008800 */
[----:B------:R-:W-:Y:S01]  /*00e0*/  UMOV UR4, 0x400 ;  /* 0x0000040000047882 */ /* 0x000fe20000000000 */
[----:B------:R-:W-:Y:S01]  /*00f0*/  UISETP.GE.U32.AND UP0, UPT, UR8, 0x42, UPT ;  /* 0x000000420800788c */ /* 0x000fe2000bf06070 */
[----:B------:R-:W-:Y:S01]  /*0100*/  ISETP.GT.U32.AND P0, PT, R2, 0x1f, PT ;  /* 0x0000001f0200780c */ /* 0x000fe20003f04070 */
[----:B0-----:R-:W-:-:S06]  /*0110*/  ULEA UR4, UR5, UR4, 0x18 ;  /* 0x0000000405047291 */ /* 0x001fcc000f8ec0ff */
[----:B------:R-:W-:Y:S01]  /*0120*/  LEA R3, R2, UR4, 0x2 ;  /* 0x0000000402037c11 */ /* 0x000fe2000f8e10ff */
[----:B--2---:R-:W-:-:S05]  /*0130*/  IMAD.IADD R8, R4, 0x1, R7 ;  /* 0x0000000104087824 */ /* 0x004fca00078e0207 */
[----:B------:R0:W-:Y:S01]  /*0140*/  STS [R3], R8 ;  /* 0x0000000803007388 */ /* 0x0001e20000000800 */
[----:B------:R-:W-:Y:S06]  /*0150*/  BAR.SYNC.DEFER_BLOCKING 0x0 ;  /* 0x0000000000007b1d */ /* 0x000fec0000010000 */
[----:B------:R-:W-:Y:S05]  /*0160*/  BRA.U !UP0, `(.L_x_0) ;  /* 0x0000000108307547 */ /* 0x000fea000b800000 */
[----:B------:R-:W-:-:S07]  /*0170*/  MOV R4, UR8 ;  /* 0x0000000800047c02 */ /* 0x000fce0008000f00 */
.L_x_1:
[----:B------:R-:W-:-:S04]  /*0180*/  SHF.R.U32.HI R7, RZ, 0x1, R4 ;  /* 0x00000001ff077819 */ /* 0x000fc80000011604 */
[----:B------:R-:W-:-:S13]  /*0190*/  ISETP.GE.U32.AND P1, PT, R2, R7, PT ;  /* 0x000000070200720c */ /* 0x000fda0003f26070 */
[----:B------:R-:W-:Y:S01]  /*01a0*/  @!P1 IMAD R5, R7, 0x4, R3 ;  /* 0x0000000407059824 */ /* 0x000fe200078e0203 */
[----:B------:R-:W-:Y:S05]  /*01b0*/  @!P1 LDS R6, [R3] ;  /* 0x0000000003069984 */ /* 0x000fea0000000800 */
[----:B------:R-:W1:Y:S02]  /*01c0*/  @!P1 LDS R5, [R5] ;  /* 0x0000000005059984 */ /* 0x000e640000000800 */
[----:B-1----:R-:W-:-:S05]  /*01d0*/  @!P1 IADD3 R6, PT, PT, R5, R6, RZ ;  /* 0x0000000605069210 */ /* 0x002fca0007ffe0ff */
[----:B------:R1:W-:Y:S01]  /*01e0*/  @!P1 STS [R3], R6 ;  /* 0x0000000603009388 */ /* 0x0003e20000000800 */
[----:B------:R-:W-:Y:S01]  /*01f0*/  BAR.SYNC.DEFER_BLOCKING 0x0 ;  /* 0x0000000000007b1d */ /* 0x000fe20000010000 */
[----:B------:R-:W-:Y:S01]  /*0200*/  ISETP.GT.U32.AND P1, PT, R4, 0x83, PT ;  /* 0x000000830400780c */ /* 0x000fe20003f24070 */
[----:B------:R-:W-:-:S12]  /*0210*/  IMAD.MOV.U32 R4, RZ, RZ, R7 ;  /* 0x000000ffff047224 */ /* 0x000fd800078e0007 */
[----:B-1----:R-:W-:Y:S05]  /*0220*/  @P1 BRA `(.L_x_1) ;  /* 0xfffffffc00d41947 */ /* 0x002fea000383ffff */
.L_x_0:
[----:B------:R-:W-:Y:S05]  /*0230*/  @P0 EXIT ;  /* 0x000000000000094d */ /* 0x000fea0003800000 */
[----:B------:R-:W-:Y:S01]  /*0240*/  LDS R4, [R3+0x80] ;  /* 0x0000800003047984 */ /* 0x000fe20000000800 */
[----:B------:R-:W-:-:S03]  /*0250*/  ISETP.NE.AND P0, PT, R2, RZ, PT ;  /* 0x000000ff0200720c */ /* 0x000fc60003f05270 */
[----:B------:R-:W1:Y:S02]  /*0260*/  LDS R5, [R3] ;  /* 0x0000000003057984 */ /* 0x000e640000000800 */
[----:B-1----:R-:W-:-:S05]  /*0270*/  IADD3 R4, PT, PT, R4, R5, RZ ;  /* 0x0000000504047210 */ /* 0x002fca0007ffe0ff */
[----:B------:R-:W-:Y:S04]  /*0280*/  STS [R3], R4 ;  /* 0x0000000403007388 */ /* 0x000fe80000000800 */
[----:B------:R-:W-:Y:S04]  /*0290*/  LDS R5, [R3+0x40] ;  /* 0x0000400003057984 */ /* 0x000fe80000000800 */
[----:B------:R-:W1:Y:S02]  /*02a0*/  LDS R6, [R3] ;  /* 0x0000000003067984 */ /* 0x000e640000000800 */
[----:B-1----:R-:W-:-:S05]  /*02b0*/  IMAD.IADD R6, R5, 0x1, R6 ;  /* 0x0000000105067824 */ /* 0x002fca00078e0206 */
[----:B------:R-:W-:Y:S04]  /*02c0*/  STS [R3], R6 ;  /* 0x0000000603007388 */ /* 0x000fe80000000800 */
[----:B------:R-:W-:Y:S04]  /*02d0*/  LDS R5, [R3+0x20] ;  /* 0x0000200003057984 */ /* 0x000fe80000000800 */
[----:B0-----:R-:W0:Y:S02]  /*02e0*/  LDS R8, [R3] ;  /* 0x0000000003087984 */ /* 0x001e240000000800 */
[----:B0-----:R-:W-:-:S05]  /*02f0*/  IADD3 R8, PT, PT, R5, R8, RZ ;  /* 0x0000000805087210 */ /* 0x001fca0007ffe0ff */
[----:B------:R-:W-:Y:S04]  /*0300*/  STS [R3], R8 ;  /* 0x0000000803007388 */ /* 0x000fe80000000800 */
[----:B------:R-:W-:Y:S04]  /*0310*/  LDS R5, [R3+0x10] ;  /* 0x0000100003057984 */ /* 0x000fe80000000800 */
[----:B------:R-:W0:Y:S02]  /*0320*/  LDS R10, [R3] ;  /* 0x00000000030a7984 */ /* 0x000e240000000800 */
[----:B0-----:R-:W-:-:S05]  /*0330*/  IMAD.IADD R10, R5, 0x1, R10 ;  /* 0x00000001050a7824 */ /* 0x001fca00078e020a */
[----:B------:R-:W-:Y:S04]  /*0340*/  STS [R3], R10 ;  /* 0x0000000a03007388 */ /* 0x000fe80000000800 */
[----:B------:R-:W-:Y:S04]  /*0350*/  LDS R4, [R3+0x8] ;  /* 0x0000080003047984 */ /* 0x000fe80000000800 */
[----:B------:R-:W0:Y:S02]  /*0360*/  LDS R5, [R3] ;  /* 0x0000000003057984 */ /* 0x000e240000000800 */
[----:B0-----:R-:W-:-:S05]  /*0370*/  IADD3 R4, PT, PT, R4, R5, RZ ;  /* 0x0000000504047210 */ /* 0x001fca0007ffe0ff */
[----:B------:R-:W-:Y:S04]  /*0380*/  STS [R3], R4 ;  /* 0x0000000403007388 */ /* 0x000fe80000000800 */
[----:B------:R-:W-:Y:S04]  /*0390*/  LDS R5, [R3+0x4] ;  /* 0x0000040003057984 */ /* 0x000fe80000000800 */
[----:B------:R-:W0:Y:S02]  /*03a0*/  LDS R6, [R3] ;  /* 0x0000000003067984 */ /* 0x000e240000000800 */
[----:B0-----:R-:W-:-:S05]  /*03b0*/  IMAD.IADD R6, R5, 0x1, R6 ;  /* 0x0000000105067824 */ /* 0x001fca00078e0206 */
[----:B------:R0:W-:Y:S01]  /*03c0*/  STS [R3], R6 ;  /* 0x0000000603007388 */ /* 0x0001e20000000800 */
[----:B------:R-:W-:Y:S05]  /*03d0*/  @P0 EXIT ;  /* 0x000000000000094d */ /* 0x000fea0003800000 */
[----:B------:R-:W1:Y:S01]  /*03e0*/  S2UR UR5, SR_CgaCtaId ;  /* 0x00000000000579c3 */ /* 0x000e620000008800 */
[----:B------:R-:W-:-:S07]  /*03f0*/  UMOV UR4, 0x400 ;  /* 0x0000040000047882 */ /* 0x000fce0000000000 */
[----:B0-----:R-:W0:Y:S01]  /*0400*/  LDC.64 R2, c[0x0][0x388] ;  /* 0x0000e200ff027b82 */ /* 0x001e220000000a00 */
[----:B-1----:R-:W-:Y:S01]  /*0410*/  ULEA UR4, UR5, UR4, 0x18 ;  /* 0x0000000405047291 */ /* 0x002fe2000f8ec0ff */
[----:B0-----:R-:W-:-:S08]  /*0420*/  IMAD.WIDE.U32 R2, R0, 0x4, R2 ;  /* 0x0000000400027825 */ /* 0x001fd000078e0002 */
[----:B------:R-:W0:Y:S04]  /*0430*/  LDS R5, [UR4] ;  /* 0x00000004ff057984 */ /* 0x000e280008000800 */
[----:B0-----:R-:W-:Y:S01]  /*0440*/  STG.E desc[UR6][R2.64], R5 ;  /* 0x0000000502007986 */ /* 0x001fe2000c101906 */
[----:B------:R-:W-:Y:S05]  /*0450*/  EXIT ;  /* 0x000000000000794d */ /* 0x000fea0003800000 */
.L_x_2:
[----:B------:R-:W-:-:S00]  /*0460*/  BRA `(.L_x_2) ;  /* 0xfffffffc00fc7947 */ /* 0x000fc0000383ffff */
[----:B------:R-:W-:-:S00]  /*0470*/  NOP ;  /* 0x0000000000007918 */ /* 0x000fc00000000000 */
        /* <DEDUP_REMOVED lines=8> */
.L_x_15:


//--------------------- .text._Z7reduce4PiS_      --------------------------
	.section	.text._Z7reduce4PiS_,"ax",@progbits
	.align	128
        .global         _Z7reduce4PiS_
        .type           _Z7reduce4PiS_,@function
        .size           _Z7reduce4PiS_,(.L_x_16 - _Z7reduce4PiS_)
        .other          _Z7reduce4PiS_,@"STO_CUDA_ENTRY STV_DEFAULT"
_Z7reduce4PiS_:
.text._Z7reduce4PiS_:
[----:B------:R-:W-:Y:S01]  /*0000*/  LDC R1, c[0x0][0x37c] ;  /* 0x0000df00ff017b82 */ /* 0x000fe20000000800 */
[----:B------:R-:W0:Y:S01]  /*0010*/  S2R R11, SR_CTAID.X ;  /* 0x00000000000b7919 */ /* 0x000e220000002500 */
[----:B------:R-:W0:Y:S06]  /*0020*/  LDCU UR8, c[0x0][0x360] ;  /* 0x00006c00ff0877ac */ /* 0x000e2c0008000800 */
[----:B------:R-:W1:Y:S01]  /*0030*/  LDC.64 R4, c[0x0][0x380] ;  /* 0x0000e000ff047b82 */ /* 0x000e620000000a00 */
[----:B------:R-:W2:Y:S01]  /*0040*/  S2R R9, SR_TID.X ;  /* 0x0000000000097919 */ /* 0x000ea20000002100 */
[----:B------:R-:W3:Y:S01]  /*0050*/  LDCU.64 UR6, c[0x0][0x358] ;  /* 0x00006b00ff0677ac */ /* 0x000ee20008000a00 */
[----:B0-----:R-:W-:-:S04]  /*0060*/  IMAD R0, R11, UR8, RZ ;  /* 0x000000080b007c24 */ /* 0x001fc8000f8e02ff */
[----:B--2---:R-:W-:-:S05]  /*0070*/  IMAD R3, R0, 0x2, R9 ;  /* 0x0000000200037824 */ /* 0x004fca00078e0209 */
[C---:B------:R-:W-:Y:S01]  /*0080*/  IADD3 R7, PT, PT, R3.reuse, UR8, RZ ;  /* 0x0000000803077c10 */ /* 0x040fe2000fffe0ff */
[----:B-1----:R-:W-:-:S04]  /*0090*/  IMAD.WIDE.U32 R2, R3, 0x4, R4 ;  /* 0x0000000403027825 */ /* 0x002fc800078e0004 */
[----:B------:R-:W-:Y:S02]  /*00a0*/  IMAD.WIDE.U32 R4, R7, 0x4, R4 ;  /* 0x0000000407047825 */ /* 0x000fe400078e0004 */
[----:B---3--:R-:W2:Y:S04]  /*00b0*/  LDG.E R2, desc[UR6][R2.64] ;  /* 0x0000000602027981 */ /* 0x008ea8000c1e1900 */
[----:B------:R-:W2:Y:S01]  /*00c0*/  LDG.E R5, desc[UR6][R4.64] ;  /* 0x0000000604057981 */ /* 0x000ea2000c1e1900 */
[----:B------:R-:W0:Y:S01]  /*00d0*/  S2UR UR5, SR_CgaCtaId ;  /* 0x00000000000579c3 */ /* 0x000e220000008800 */
[----:B------:R-:W-:Y:S01]  /*00e0*/  UMOV UR4, 0x400 ;  /* 0x0000040000047882 */ /* 0x000fe20000000000 */
[----:B------:R-:W-:Y:S01]  /*00f0*/  UISETP.GE.U32.AND UP0, UPT, UR8, 0x2, UPT ;  /* 0x000000020800788c */ /* 0x000fe2000bf06070 */
[----:B------:R-:W-:Y:S01]  /*0100*/  ISETP.NE.AND P0, PT, R9, RZ, PT ;  /* 0x000000ff0900720c */ /* 0x000fe20003f05270 */
[----:B0-----:R-:W-:-:S06]  /*0110*/  ULEA UR4, UR5, UR4, 0x18 ;  /* 0x0000000405047291 */ /* 0x001fcc000f8ec0ff */
[----:B------:R-:W-:Y:S01]  /*0120*/  LEA R7, R9, UR4, 0x2 ;  /* 0x0000000409077c11 */ /* 0x000fe2000f8e10ff */
[----:B--2---:R-:W-:-:S05]  /*0130*/  IMAD.IADD R0, R2, 0x1, R5 ;  /* 0x0000000102007824 */ /* 0x004fca00078e0205 */
[----:B------:R0:W-:Y:S01]  /*0140*/  STS [R7], R0 ;  /* 0x0000000007007388 */ /* 0x0001e20000000800 */
[----:B------:R-:W-:Y:S06]  /*0150*/  BAR.SYNC.DEFER_BLOCKING 0x0 ;  /* 0x0000000000007b1d */ /* 0x000fec0000010000 */
[----:B------:R-:W-:Y:S05]  /*0160*/  BRA.U !UP0, `(.L_x_3) ;  /* 0x0000000108307547 */ /* 0x000fea000b800000 */
[----:B0-----:R-:W-:-:S07]  /*0170*/  MOV R0, UR8 ;  /* 0x0000000800007c02 */ /* 0x001fce0008000f00 */
.L_x_4:
[----:B------:R-:W-:-:S04]  /*0180*/  SHF.R.U32.HI R6, RZ, 0x1, R0 ;  /* 0x00000001ff067819 */ /* 0x000fc80000011600 */
[----:B------:R-:W-:-:S13]  /*0190*/  ISETP.GE.U32.AND P1, PT, R9, R6, PT ;  /* 0x000000060900720c */ /* 0x000fda0003f26070 */
[----:B------:R-:W-:Y:S01]  /*01a0*/  @!P1 IMAD R2, R6, 0x4, R7 ;  /* 0x0000000406029824 */ /* 0x000fe200078e0207 */
[----:B------:R-:W-:Y:S05]  /*01b0*/  @!P1 LDS R3, [R7] ;  /* 0x0000000007039984 */ /* 0x000fea0000000800 */
[----:B------:R-:W0:Y:S02]  /*01c0*/  @!P1 LDS R2, [R2] ;  /* 0x0000000002029984 */ /* 0x000e240000000800 */
[----:B0-----:R-:W-:-:S05]  /*01d0*/  @!P1 IADD3 R4, PT, PT, R2, R3, RZ ;  /* 0x0000000302049210 */ /* 0x001fca0007ffe0ff */
[----:B------:R1:W-:Y:S01]  /*01e0*/  @!P1 STS [R7], R4 ;  /* 0x0000000407009388 */ /* 0x0003e20000000800 */
[----:B------:R-:W-:Y:S01]  /*01f0*/  BAR.SYNC.DEFER_BLOCKING 0x0 ;  /* 0x0000000000007b1d */ /* 0x000fe20000010000 */
[----:B------:R-:W-:Y:S01]  /*0200*/  ISETP.GT.U32.AND P1, PT, R0, 0x3, PT ;  /* 0x000000030000780c */ /* 0x000fe20003f24070 */
[----:B------:R-:W-:-:S12]  /*0210*/  IMAD.MOV.U32 R0, RZ, RZ, R6 ;  /* 0x000000ffff007224 */ /* 0x000fd800078e0006 */
[----:B-1----:R-:W-:Y:S05]  /*0220*/  @P1 BRA `(.L_x_4) ;  /* 0xfffffffc00d41947 */ /* 0x002fea000383ffff */
.L_x_3:
[----:B------:R-:W-:Y:S05]  /*0230*/  @P0 EXIT ;  /* 0x000000000000094d */ /* 0x000fea0003800000 */
[----:B------:R-:W1:Y:S01]  /*0240*/  S2UR UR5, SR_CgaCtaId ;  /* 0x00000000000579c3 */ /* 0x000e620000008800 */
[----:B------:R-:W-:-:S07]  /*0250*/  UMOV UR4, 0x400 ;  /* 0x0000040000047882 */ /* 0x000fce0000000000 */
[----:B------:R-:W2:Y:S01]  /*0260*/  LDC.64 R2, c[0x0][0x388] ;  /* 0x0000e200ff027b82 */ /* 0x000ea20000000a00 */
[----:B-1----:R-:W-:Y:S01]  /*0270*/  ULEA UR4, UR5, UR4, 0x18 ;  /* 0x0000000405047291 */ /* 0x002fe2000f8ec0ff */
[----:B--2---:R-:W-:-:S08]  /*0280*/  IMAD.WIDE.U32 R2, R11, 0x4, R2 ;  /* 0x000000040b027825 */ /* 0x004fd000078e0002 */
[----:B------:R-:W1:Y:S04]  /*0290*/  LDS R5, [UR4] ;  /* 0x00000004ff057984 */ /* 0x000e680008000800 */
[----:B-1----:R-:W-:Y:S01]  /*02a0*/  STG.E desc[UR6][R2.64], R5 ;  /* 0x0000000502007986 */ /* 0x002fe2000c101906 */
[----:B------:R-:W-:Y:S05]  /*02b0*/  EXIT ;  /* 0x000000000000794d */ /* 0x000fea0003800000 */
.L_x_5:
        /* <DEDUP_REMOVED lines=12> */
.L_x_16:


//--------------------- .text._Z7reduce3PiS_      --------------------------
	.section	.text._Z7reduce3PiS_,"ax",@progbits
	.align	128
        .global         _Z7reduce3PiS_
        .type           _Z7reduce3PiS_,@function
        .size           _Z7reduce3PiS_,(.L_x_17 - _Z7reduce3PiS_)
        .other          _Z7reduce3PiS_,@"STO_CUDA_ENTRY STV_DEFAULT"
_Z7reduce3PiS_:
.text._Z7reduce3PiS_:
[----:B------:R-:W-:Y:S01]  /*0000*/  LDC R1, c[0x0][0x37c] ;  /* 0x0000df00ff017b82 */ /* 0x000fe20000000800 */
[----:B------:R-:W0:Y:S07]  /*0010*/  S2R R7, SR_TID.X ;  /* 0x0000000000077919 */ /* 0x000e2e0000002100 */
[----:B------:R-:W0:Y:S01]  /*0020*/  LDC.64 R2, c[0x0][0x380] ;  /* 0x0000e000ff027b82 */ /* 0x000e220000000a00 */
[----:B------:R-:W1:Y:S01]  /*0030*/  LDCU.64 UR6, c[0x0][0x358] ;  /* 0x00006b00ff0677ac */ /* 0x000e620008000a00 */
[----:B0-----:R-:W-:-:S06]  /*0040*/  IMAD.WIDE.U32 R2, R7, 0x4, R2 ;  /* 0x0000000407027825 */ /* 0x001fcc00078e0002 */
[----:B-1----:R-:W2:Y:S01]  /*0050*/  LDG.E R2, desc[UR6][R2.64] ;  /* 0x0000000602027981 */ /* 0x002ea2000c1e1900 */
[----:B------:R-:W0:Y:S01]  /*0060*/  S2UR UR5, SR_CgaCtaId ;  /* 0x00000000000579c3 */ /* 0x000e220000008800 */
[----:B------:R-:W-:Y:S01]  /*0070*/  UMOV UR4, 0x400 ;  /* 0x0000040000047882 */ /* 0x000fe20000000000 */
[----:B------:R-:W1:Y:S01]  /*0080*/  LDCU UR8, c[0x0][0x360] ;  /* 0x00006c00ff0877ac */ /* 0x000e620008000800 */
[----:B------:R-:W-:Y:S01]  /*0090*/  ISETP.NE.AND P0, PT, R7, RZ, PT ;  /* 0x000000ff0700720c */ /* 0x000fe20003f05270 */
[----:B-1----:R-:W-:Y:S02]  /*00a0*/  UISETP.GE.U32.AND UP0, UPT, UR8, 0x2, UPT ;  /* 0x000000020800788c */ /* 0x002fe4000bf06070 */
[----:B0-----:R-:W-:-:S06]  /*00b0*/  ULEA UR4, UR5, UR4, 0x18 ;  /* 0x0000000405047291 */ /* 0x001fcc000f8ec0ff */
[----:B------:R-:W-:-:S05]  /*00c0*/  LEA R5, R7, UR4, 0x2 ;  /* 0x0000000407057c11 */ /* 0x000fca000f8e10ff */
[----:B--2---:R0:W-:Y:S01]  /*00d0*/  STS [R5], R2 ;  /* 0x0000000205007388 */ /* 0x0041e20000000800 */
[----:B------:R-:W-:Y:S06]  /*00e0*/  BAR.SYNC.DEFER_BLOCKING 0x0 ;  /* 0x0000000000007b1d */ /* 0x000fec0000010000 */
[----:B------:R-:W-:Y:S05]  /*00f0*/  BRA.U !UP0, `(.L_x_6) ;  /* 0x0000000108307547 */ /* 0x000fea000b800000 */
[----:B------:R-:W-:-:S07]  /*0100*/  IMAD.U32 R0, RZ, RZ, UR8 ;  /* 0x00000008ff007e24 */ /* 0x000fce000f8e00ff */
.L_x_7:
[----:B------:R-:W-:-:S04]  /*0110*/  SHF.R.U32.HI R6, RZ, 0x1, R0 ;  /* 0x00000001ff067819 */ /* 0x000fc80000011600 */
[----:B------:R-:W-:-:S13]  /*0120*/  ISETP.GE.U32.AND P1, PT, R7, R6, PT ;  /* 0x000000060700720c */ /* 0x000fda0003f26070 */
[----:B0-----:R-:W-:Y:S01]  /*0130*/  @!P1 IMAD R2, R6, 0x4, R5 ;  /* 0x0000000406029824 */ /* 0x001fe200078e0205 */
        /* <DEDUP_REMOVED lines=8> */
.L_x_6:
[----:B------:R-:W-:Y:S05]  /*01c0*/  @P0 EXIT ;  /* 0x000000000000094d */ /* 0x000fea0003800000 */
[----:B------:R-:W1:Y:S01]  /*01d0*/  S2UR UR5, SR_CgaCtaId ;  /* 0x00000000000579c3 */ /* 0x000e620000008800 */
[----:B------:R-:W-:Y:S01]  /*01e0*/  UMOV UR4, 0x400 ;  /* 0x0000040000047882 */ /* 0x000fe20000000000 */
[----:B------:R-:W2:Y:S06]  /*01f0*/  S2R R7, SR_CTAID.X ;  /* 0x0000000000077919 */ /* 0x000eac0000002500 */
[----:B0-----:R-:W2:Y:S01]  /*0200*/  LDC.64 R2, c[0x0][0x388] ;  /* 0x0000e200ff027b82 */ /* 0x001ea20000000a00 */
[----:B-1----:R-:W-:-:S09]  /*0210*/  ULEA UR4, UR5, UR4, 0x18 ;  /* 0x0000000405047291 */ /* 0x002fd2000f8ec0ff */
[----:B------:R-:W0:Y:S01]  /*0220*/  LDS R5, [UR4] ;  /* 0x00000004ff057984 */ /* 0x000e220008000800 */
[----:B--2---:R-:W-:-:S05]  /*0230*/  IMAD.WIDE.U32 R2, R7, 0x4, R2 ;  /* 0x0000000407027825 */ /* 0x004fca00078e0002 */
[----:B0-----:R-:W-:Y:S01]  /*0240*/  STG.E desc[UR6][R2.64], R5 ;  /* 0x0000000502007986 */ /* 0x001fe2000c101906 */
[----:B------:R-:W-:Y:S05]  /*0250*/  EXIT ;  /* 0x000000000000794d */ /* 0x000fea0003800000 */
.L_x_8:
        /* <DEDUP_REMOVED lines=10> */
.L_x_17:


//--------------------- .text._Z7reduce2PiS_      --------------------------
	.section	.text._Z7reduce2PiS_,"ax",@progbits
	.align	128
        .global         _Z7reduce2PiS_
        .type           _Z7reduce2PiS_,@function
        .size           _Z7reduce2PiS_,(.L_x_18 - _Z7reduce2PiS_)
        .other          _Z7reduce2PiS_,@"STO_CUDA_ENTRY STV_DEFAULT"
_Z7reduce2PiS_:
.text._Z7reduce2PiS_:
        /* <DEDUP_REMOVED lines=16> */
[----:B------:R-:W-:-:S05]  /*0100*/  UMOV UR5, 0x1 ;  /* 0x0000000100057882 */ /* 0x000fca0000000000 */
.L_x_10:
[----:B------:R-:W-:-:S04]  /*0110*/  USHF.L.U32 UR6, UR5, 0x1, URZ ;  /* 0x0000000105067899 */ /* 0x000fc800080006ff */
[----:B------:R-:W-:Y:S02]  /*0120*/  UISETP.GE.U32.AND UP0, UPT, UR6, UR7, UPT ;  /* 0x000000070600728c */ /* 0x000fe4000bf06070 */
[----:B01----:R-:W-:-:S05]  /*0130*/  IMAD R2, R7, UR6, RZ ;  /* 0x0000000607027c24 */ /* 0x003fca000f8e02ff */
[----:B------:R-:W-:-:S13]  /*0140*/  ISETP.GE.U32.AND P0, PT, R2, UR7, PT ;  /* 0x0000000702007c0c */ /* 0x000fda000bf06070 */
[C---:B------:R-:W-:Y:S01]  /*0150*/  @!P0 VIADD R0, R2.reuse, UR5 ;  /* 0x0000000502008c36 */ /* 0x040fe20008000000 */
[----:B------:R-:W-:Y:S01]  /*0160*/  @!P0 LEA R2, R2, UR4, 0x2 ;  /* 0x0000000402028c11 */ /* 0x000fe2000f8e10ff */
[----:B------:R-:W-:-:S03]  /*0170*/  UMOV UR5, UR6 ;  /* 0x0000000600057c82 */ /* 0x000fc60008000000 */
[----:B------:R-:W-:Y:S01]  /*0180*/  @!P0 LEA R0, R0, UR4, 0x2 ;  /* 0x0000000400008c11 */ /* 0x000fe2000f8e10ff */
[----:B------:R-:W-:Y:S05]  /*0190*/  @!P0 LDS R3, [R2] ;  /* 0x0000000002038984 */ /* 0x000fea0000000800 */
[----:B------:R-:W0:Y:S02]  /*01a0*/  @!P0 LDS R0, [R0] ;  /* 0x0000000000008984 */ /* 0x000e240000000800 */
[----:B0-----:R-:W-:-:S05]  /*01b0*/  @!P0 IMAD.IADD R3, R0, 0x1, R3 ;  /* 0x0000000100038824 */ /* 0x001fca00078e0203 */
[----:B------:R1:W-:Y:S01]  /*01c0*/  @!P0 STS [R2], R3 ;  /* 0x0000000302008388 */ /* 0x0003e20000000800 */
[----:B------:R-:W-:Y:S06]  /*01d0*/  BAR.SYNC.DEFER_BLOCKING 0x0 ;  /* 0x0000000000007b1d */ /* 0x000fec0000010000 */
[----:B------:R-:W-:Y:S05]  /*01e0*/  BRA.U !UP0, `(.L_x_10) ;  /* 0xfffffffd08c87547 */ /* 0x000fea000b83ffff */
.L_x_9:
[----:B------:R-:W-:Y:S05]  /*01f0*/  @P1 EXIT ;  /* 0x000000000000194d */ /* 0x000fea0003800000 */
[----:B------:R-:W2:Y:S01]  /*0200*/  S2UR UR5, SR_CgaCtaId ;  /* 0x00000000000579c3 */ /* 0x000ea20000008800 */
[----:B------:R-:W-:Y:S01]  /*0210*/  UMOV UR4, 0x400 ;  /* 0x0000040000047882 */ /* 0x000fe20000000000 */
[----:B------:R-:W3:Y:S06]  /*0220*/  S2R R7, SR_CTAID.X ;  /* 0x0000000000077919 */ /* 0x000eec0000002500 */
[----:B01----:R-:W3:Y:S01]  /*0230*/  LDC.64 R2, c[0x0][0x388] ;  /* 0x0000e200ff027b82 */ /* 0x003ee20000000a00 */
[----:B--2---:R-:W-:-:S09]  /*0240*/  ULEA UR4, UR5, UR4, 0x18 ;  /* 0x0000000405047291 */ /* 0x004fd2000f8ec0ff */
[----:B------:R-:W0:Y:S01]  /*0250*/  LDS R5, [UR4] ;  /* 0x00000004ff057984 */ /* 0x000e220008000800 */
[----:B---3--:R-:W-:-:S05]  /*0260*/  IMAD.WIDE.U32 R2, R7, 0x4, R2 ;  /* 0x0000000407027825 */ /* 0x008fca00078e0002 */
[----:B0-----:R-:W-:Y:S01]  /*0270*/  STG.E desc[UR8][R2.64], R5 ;  /* 0x0000000502007986 */ /* 0x001fe2000c101908 */
[----:B------:R-:W-:Y:S05]  /*0280*/  EXIT ;  /* 0x000000000000794d */ /* 0x000fea0003800000 */
.L_x_11:
        /* <DEDUP_REMOVED lines=15> */
.L_x_18:


//--------------------- .text._Z7reduce1PiS_      --------------------------
	.section	.text._Z7reduce1PiS_,"ax",@progbits
	.align	128
        .global         _Z7reduce1PiS_
        .type           _Z7reduce1PiS_,@function
        .size           _Z7reduce1PiS_,(.L_x_19 - _Z7reduce1PiS_)
        .other          _Z7reduce1PiS_,@"STO_CUDA_ENTRY STV_DEFAULT"
_Z7reduce1PiS_:
.text._Z7reduce1PiS_:
        /* <DEDUP_REMOVED lines=16> */
[----:B------:R-:W-:-:S07]  /*0100*/  IMAD.MOV.U32 R0, RZ, RZ, 0x1 ;  /* 0x00000001ff007424 */ /* 0x000fce00078e00ff */
.L_x_13:
[----:B------:R-:W-:-:S05]  /*0110*/  IMAD.SHL.U32 R6, R0, 0x2, RZ ;  /* 0x0000000200067824 */ /* 0x000fca00078e00ff */
[----:B0-----:R-:W-:-:S04]  /*0120*/  IADD3 R2, PT, PT, R6, -0x1, RZ ;  /* 0xffffffff06027810 */ /* 0x001fc80007ffe0ff */
[----:B------:R-:W-:-:S13]  /*0130*/  LOP3.LUT P1, RZ, R2, R7, RZ, 0xc0, !PT ;  /* 0x0000000702ff7212 */ /* 0x000fda000782c0ff */
[----:B------:R-:W-:Y:S01]  /*0140*/  @!P1 IMAD R2, R0, 0x4, R5 ;  /* 0x0000000400029824 */ /* 0x000fe200078e0205 */
[----:B------:R-:W-:Y:S01]  /*0150*/  @!P1 LDS R3, [R5] ;  /* 0x0000000005039984 */ /* 0x000fe20000000800 */
[----:B------:R-:W-:-:S04]  /*0160*/  IMAD.MOV.U32 R0, RZ, RZ, R6 ;  /* 0x000000ffff007224 */ /* 0x000fc800078e0006 */
[----:B------:R-:W0:Y:S02]  /*0170*/  @!P1 LDS R2, [R2] ;  /* 0x0000000002029984 */ /* 0x000e240000000800 */
[----:B0-----:R-:W-:-:S05]  /*0180*/  @!P1 IADD3 R4, PT, PT, R2, R3, RZ ;  /* 0x0000000302049210 */ /* 0x001fca0007ffe0ff */
[----:B------:R1:W-:Y:S01]  /*0190*/  @!P1 STS [R5], R4 ;  /* 0x0000000405009388 */ /* 0x0003e20000000800 */
[----:B------:R-:W-:Y:S01]  /*01a0*/  BAR.SYNC.DEFER_BLOCKING 0x0 ;  /* 0x0000000000007b1d */ /* 0x000fe20000010000 */
[----:B------:R-:W-:-:S13]  /*01b0*/  ISETP.GE.U32.AND P1, PT, R6, UR8, PT ;  /* 0x0000000806007c0c */ /* 0x000fda000bf26070 */
[----:B-1----:R-:W-:Y:S05]  /*01c0*/  @!P1 BRA `(.L_x_13) ;  /* 0xfffffffc00d09947 */ /* 0x002fea000383ffff */
.L_x_12:
        /* <DEDUP_REMOVED lines=10> */
.L_x_14:
        /* <DEDUP_REMOVED lines=9> */
.L_x_19:


//--------------------- .nv.shared._Z7reduce5PiS_ --------------------------
	.section	.nv.shared._Z7reduce5PiS_,"aw",@nobits
	.sectionflags	@""
	.align	16
	.zero		1024


//--------------------- .nv.shared.reserved.0     --------------------------
	.section	.nv.shared.reserved.0,"aw",@nobits
	.weak		__nv_reservedSMEM_offset_0_alias
	.size		__nv_reservedSMEM_offset_0_alias, 0, 64
	.other		__nv_reservedSMEM_offset_0_alias,@"STO_CUDA_RESERVED_SHARED STV_DEFAULT"
__nv_reservedSMEM_offset_0_alias:
	.zero		0
	.zero		64


//--------------------- .nv.shared._Z7reduce4PiS_ --------------------------
	.section	.nv.shared._Z7reduce4PiS_,"aw",@nobits
	.sectionflags	@""
	.align	16
	.zero		1024


//--------------------- .nv.shared._Z7reduce3PiS_ --------------------------
	.section	.nv.shared._Z7reduce3PiS_,"aw",@nobits
	.sectionflags	@""
	.align	16
	.zero		1024


//--------------------- .nv.shared._Z7reduce2PiS_ --------------------------
	.section	.nv.shared._Z7reduce2PiS_,"aw",@nobits
	.sectionflags	@""
	.align	16
	.zero		1024


//--------------------- .nv.shared._Z7reduce1PiS_ --------------------------
	.section	.nv.shared._Z7reduce1PiS_,"aw",@nobits
	.sectionflags	@""
	.align	16
	.zero		1024


//--------------------- .nv.constant0._Z7reduce5PiS_ --------------------------
	.section	.nv.constant0._Z7reduce5PiS_,"a",@progbits
	.sectionflags	@""
	.align	4
.nv.constant0._Z7reduce5PiS_:
	.zero		912


//--------------------- .nv.constant0._Z7reduce4PiS_ --------------------------
	.section	.nv.constant0._Z7reduce4PiS_,"a",@progbits
	.sectionflags	@""
	.align	4
.nv.constant0._Z7reduce4PiS_:
	.zero		912


//--------------------- .nv.constant0._Z7reduce3PiS_ --------------------------
	.section	.nv.constant0._Z7reduce3PiS_,"a",@progbits
	.sectionflags	@""
	.align	4
.nv.constant0._Z7reduce3PiS_:
	.zero		912


//--------------------- .nv.constant0._Z7reduce2PiS_ --------------------------
	.section	.nv.constant0._Z7reduce2PiS_,"a",@progbits
	.sectionflags	@""
	.align	4
.nv.constant0._Z7reduce2PiS_:
	.zero		912


//--------------------- .nv.constant0._Z7reduce1PiS_ --------------------------
	.section	.nv.constant0._Z7reduce1PiS_,"a",@progbits
	.sectionflags	@""
	.align	4
.nv.constant0._Z7reduce1PiS_:
	.zero		912


//--------------------- SYMBOLS --------------------------

	.type		.nv.reservedSmem.offset0,@object
	.size		.nv.reservedSmem.offset0,0x4
	.type		.nv.reservedSmem.cap,@object
	.size		.nv.reservedSmem.cap,0x4
